	.headerflags	@"EF_CUDA_TEXMODE_UNIFIED EF_CUDA_64BIT_ADDRESS EF_CUDA_ACCELERATORS EF_CUDA_SM90 EF_CUDA_VIRTUAL_SM(EF_CUDA_SM90)"
	.elftype	@"ET_EXEC"


//--------------------- .nv.info                  --------------------------
	.section	.nv.info,"",@"SHT_CUDA_INFO"
	.align	4


	//----- nvinfo : EIATTR_REGCOUNT
	.align		4
        /*0000*/ 	.byte	0x04, 0x2f
        /*0002*/ 	.short	(.L_1 - .L_0)
	.align		4
.L_0:
        /*0004*/ 	.word	index@(triton_poi_fused_add_mul_neg_relu_t_threshold_backward_5)
        /*0008*/ 	.word	0x0000000e


	//----- nvinfo : EIATTR_MIN_STACK_SIZE
	.align		4
.L_1:
        /*000c*/ 	.byte	0x04, 0x12
        /*000e*/ 	.short	(.L_3 - .L_2)
	.align		4
.L_2:
        /*0010*/ 	.word	index@(triton_poi_fused_add_mul_neg_relu_t_threshold_backward_5)
        /*0014*/ 	.word	0x00000000


	//----- nvinfo : EIATTR_FRAME_SIZE
	.align		4
.L_3:
        /*0018*/ 	.byte	0x04, 0x11
        /*001a*/ 	.short	(.L_5 - .L_4)
	.align		4
.L_4:
        /*001c*/ 	.word	index@(triton_poi_fused_add_mul_neg_relu_t_threshold_backward_5)
        /*0020*/ 	.word	0x00000000


	//----- nvinfo : EIATTR_MIN_STACK_SIZE
	.align		4
.L_5:
        /*0024*/ 	.byte	0x04, 0x12
        /*0026*/ 	.short	(.L_7 - .L_6)
	.align		4
.L_6:
        /*0028*/ 	.word	index@(triton_poi_fused_add_mul_neg_relu_t_threshold_backward_5)
        /*002c*/ 	.word	0x00000000
.L_7:


//--------------------- .nv.info.triton_poi_fused_add_mul_neg_relu_t_threshold_backward_5 --------------------------
	.section	.nv.info.triton_poi_fused_add_mul_neg_relu_t_threshold_backward_5,"",@"SHT_CUDA_INFO"
	.sectionflags	@""
	.align	4


	//----- nvinfo : EIATTR_CUDA_API_VERSION
	.align		4
        /*0000*/ 	.byte	0x04, 0x37
        /*0002*/ 	.short	(.L_9 - .L_8)
.L_8:
        /*0004*/ 	.word	0x0000007c


	//----- nvinfo : EIATTR_KPARAM_INFO
	.align		4
.L_9:
        /*0008*/ 	.byte	0x04, 0x17
        /*000a*/ 	.short	(.L_11 - .L_10)
.L_10:
        /*000c*/ 	.word	0x00000000
        /*0010*/ 	.short	0x0003
        /*0012*/ 	.short	0x0018
        /*0014*/ 	.byte	0x00, 0xf0, 0x11, 0x00


	//----- nvinfo : EIATTR_KPARAM_INFO
	.align		4
.L_11:
        /*0018*/ 	.byte	0x04, 0x17
        /*001a*/ 	.short	(.L_13 - .L_12)
.L_12:
        /*001c*/ 	.word	0x00000000
        /*0020*/ 	.short	0x0002
        /*0022*/ 	.short	0x0010
        /*0024*/ 	.byte	0x00, 0xf4, 0x21, 0x00


	//----- nvinfo : EIATTR_KPARAM_INFO
	.align		4
.L_13:
        /*0028*/ 	.byte	0x04, 0x17
        /*002a*/ 	.short	(.L_15 - .L_14)
.L_14:
        /*002c*/ 	.word	0x00000000
        /*0030*/ 	.short	0x0001
        /*0032*/ 	.short	0x0008
        /*0034*/ 	.byte	0x00, 0xf4, 0x21, 0x00


	//----- nvinfo : EIATTR_KPARAM_INFO
	.align		4
.L_15:
        /*0038*/ 	.byte	0x04, 0x17
        /*003a*/ 	.short	(.L_17 - .L_16)
.L_16:
        /*003c*/ 	.word	0x00000000
        /*0040*/ 	.short	0x0000
        /*0042*/ 	.short	0x0000
        /*0044*/ 	.byte	0x00, 0xf4, 0x21, 0x00


	//----- nvinfo : EIATTR_SPARSE_MMA_MASK
	.align		4
.L_17:
        /*0048*/ 	.byte	0x03, 0x50
        /*004a*/ 	.short	0x0000


	//----- nvinfo : EIATTR_MAXREG_COUNT
	.align		4
        /*004c*/ 	.byte	0x03, 0x1b
        /*004e*/ 	.short	0x00ff


	//----- nvinfo : EIATTR_EXIT_INSTR_OFFSETS
	.align		4
        /*0050*/ 	.byte	0x04, 0x1c
        /*0052*/ 	.short	(.L_19 - .L_18)


	//   ....[0]....
.L_18:
        /*0054*/ 	.word	0x000001a0


	//   ....[1]....
        /*0058*/ 	.word	0x000001c0


	//----- nvinfo : EIATTR_REQNTID
	.align		4
.L_19:
        /*005c*/ 	.byte	0x04, 0x10
        /*005e*/ 	.short	(.L_21 - .L_20)
.L_20:
        /*0060*/ 	.word	0x00000080
        /*0064*/ 	.word	0x00000001
        /*0068*/ 	.word	0x00000001


	//----- nvinfo : EIATTR_CRS_STACK_SIZE
	.align		4
.L_21:
        /*006c*/ 	.byte	0x04, 0x1e
        /*006e*/ 	.short	(.L_23 - .L_22)
.L_22:
        /*0070*/ 	.word	0x00000000


	//----- nvinfo : EIATTR_CBANK_PARAM_SIZE
	.align		4
.L_23:
        /*0074*/ 	.byte	0x03, 0x19
        /*0076*/ 	.short	0x001c


	//----- nvinfo : EIATTR_PARAM_CBANK
	.align		4
        /*0078*/ 	.byte	0x04, 0x0a
        /*007a*/ 	.short	(.L_25 - .L_24)
	.align		4
.L_24:
        /*007c*/ 	.word	index@(.nv.constant0.triton_poi_fused_add_mul_neg_relu_t_threshold_backward_5)
        /*0080*/ 	.short	0x0210
        /*0082*/ 	.short	0x001c


	//----- nvinfo : EIATTR_SW_WAR
	.align		4
.L_25:
        /*0084*/ 	.byte	0x04, 0x36
        /*0086*/ 	.short	(.L_27 - .L_26)
.L_26:
        /*0088*/ 	.word	0x00000008
.L_27:


//--------------------- .nv.callgraph             --------------------------
	.section	.nv.callgraph,"",@"SHT_CUDA_CALLGRAPH"
	.align	4
	.sectionentsize	8
	.align		4
        /*0000*/ 	.word	0x00000000
	.align		4
        /*0004*/ 	.word	0xffffffff
	.align		4
        /*0008*/ 	.word	0x00000000
	.align		4
        /*000c*/ 	.word	0xfffffffe
	.align		4
        /*0010*/ 	.word	0x00000000
	.align		4
        /*0014*/ 	.word	0xfffffffd
	.align		4
        /*0018*/ 	.word	0x00000000
	.align		4
        /*001c*/ 	.word	0xfffffffc


//--------------------- .text.triton_poi_fused_add_mul_neg_relu_t_threshold_backward_5 --------------------------
	.section	.text.triton_poi_fused_add_mul_neg_relu_t_threshold_backward_5,"ax",@progbits
	.align	128
        .global         triton_poi_fused_add_mul_neg_relu_t_threshold_backward_5
        .type           triton_poi_fused_add_mul_neg_relu_t_threshold_backward_5,@function
        .size           triton_poi_fused_add_mul_neg_relu_t_threshold_backward_5,(.L_x_3 - triton_poi_fused_add_mul_neg_relu_t_threshold_backward_5)
        .other          triton_poi_fused_add_mul_neg_relu_t_threshold_backward_5,@"STO_CUDA_ENTRY STV_DEFAULT"
triton_poi_fused_add_mul_neg_relu_t_threshold_backward_5:
.text.triton_poi_fused_add_mul_neg_relu_t_threshold_backward_5:
[----:B------:R-:W0:Y:S02]  /*0000*/  LDC R1, c[0x0][0x28] ;  /* 0x00000a00ff017b82 */ /* 0x000e240000000800 */
[----:B------:R-:W1:Y:S01]  /*0010*/  S2R R0, SR_TID.X ;  /* 0x0000000000007919 */ /* 0x000e620000002100 */
[----:B------:R-:W2:Y:S01]  /*0020*/  LDC.64 R4, c[0x0][0x218] ;  /* 0x00008600ff047b82 */ /* 0x000ea20000000a00 */
[----:B------:R-:W-:Y:S01]  /*0030*/  ULDC.64 UR4, c[0x0][0x208] ;  /* 0x0000820000047ab9 */ /* 0x000fe20000000a00 */
[----:B------:R-:W-:Y:S01]  /*0040*/  BSSY B0, `(.L_x_0) ;  /* 0x000000a000007945 */ /* 0x000fe20003800000 */
[----:B------:R-:W3:Y:S01]  /*0050*/  S2R R7, SR_CTAID.X ;  /* 0x0000000000077919 */ /* 0x000ee20000002500 */
[----:B-1----:R-:W-:-:S05]  /*0060*/  LOP3.LUT R0, R0, 0x7f, RZ, 0xc0, !PT ;  /* 0x0000007f00007812 */ /* 0x002fca00078ec0ff */
[----:B---3--:R-:W-:Y:S02]  /*0070*/  IMAD R7, R7, 0x80, R0 ;  /* 0x0000008007077824 */ /* 0x008fe400078e0200 */
[----:B------:R-:W-:-:S03]  /*0080*/  IMAD.MOV.U32 R0, RZ, RZ, RZ ;  /* 0x000000ffff007224 */ /* 0x000fc600078e00ff */
[----:B------:R-:W-:-:S13]  /*0090*/  ISETP.GE.AND P0, PT, R7, 0x100, PT ;  /* 0x000001000700780c */ /* 0x000fda0003f06270 */
[----:B--2---:R-:W-:Y:S05]  /*00a0*/  @P0 BRA `(.L_x_1) ;  /* 0x00000000000c0947 */ /* 0x004fea0003800000 */
[----:B------:R-:W1:Y:S02]  /*00b0*/  LDC.64 R2, c[0x0][0x210] ;  /* 0x00008400ff027b82 */ /* 0x000e640000000a00 */
[----:B-1----:R-:W-:-:S05]  /*00c0*/  IMAD.WIDE R2, R7, 0x4, R2 ;  /* 0x0000000407027825 */ /* 0x002fca00078e0202 */
[----:B------:R1:W5:Y:S02]  /*00d0*/  LDG.E R0, desc[UR4][R2.64] ;  /* 0x0000000402007981 */ /* 0x000364000c1e1900 */
.L_x_1:
[----:B------:R-:W-:Y:S05]  /*00e0*/  BSYNC B0 ;  /* 0x0000000000007941 */ /* 0x000fea0003800000 */
.L_x_0:
[----:B-1---5:R-:W-:Y:S01]  /*00f0*/  FADD R2, RZ, -R0 ;  /* 0x80000000ff027221 */ /* 0x022fe20000000000 */
[----:B------:R-:W-:Y:S01]  /*0100*/  FSETP.GEU.AND P1, PT, -R0, RZ, PT ;  /* 0x000000ff0000720b */ /* 0x000fe20003f2e100 */
[----:B------:R-:W-:-:S03]  /*0110*/  ULDC.64 UR6, c[0x0][0x220] ;  /* 0x0000880000067ab9 */ /* 0x000fc60000000a00 */
[----:B------:R-:W-:Y:S01]  /*0120*/  FSEL R9, R2, RZ, P1 ;  /* 0x000000ff02097208 */ /* 0x000fe20000800000 */
[----:B------:R-:W-:Y:S01]  /*0130*/  IMAD.WIDE R2, R7, 0x4, R4 ;  /* 0x0000000407027825 */ /* 0x000fe200078e0204 */
[----:B------:R-:W-:Y:S02]  /*0140*/  IADD3 R4, P1, R7, UR6, RZ ;  /* 0x0000000607047c10 */ /* 0x000fe4000ff3e0ff */
[C---:B------:R-:W-:Y:S01]  /*0150*/  FSETP.GTU.AND P2, PT, R9.reuse, RZ, PT ;  /* 0x000000ff0900720b */ /* 0x040fe20003f4c000 */
[----:B------:R-:W-:Y:S01]  /*0160*/  FFMA R11, R9, 2, R0 ;  /* 0x40000000090b7823 */ /* 0x000fe20000000000 */
[----:B------:R-:W-:Y:S02]  /*0170*/  LEA.HI.X.SX32 R5, R7, UR7, 0x1, P1 ;  /* 0x0000000707057c11 */ /* 0x000fe400088f0eff */
[----:B------:R-:W-:Y:S02]  /*0180*/  SEL R7, RZ, 0x1, P2 ;  /* 0x00000001ff077807 */ /* 0x000fe40001000000 */
[----:B------:R1:W-:Y:S01]  /*0190*/  @!P0 STG.E desc[UR4][R2.64], R11 ;  /* 0x0000000b02008986 */ /* 0x0003e2000c101904 */
[----:B------:R-:W-:Y:S06]  /*01a0*/  @P0 EXIT ;  /* 0x000000000000094d */ /* 0x000fec0003800000 */
[----:B------:R-:W-:Y:S01]  /*01b0*/  STG.E.U8 desc[UR4][R4.64], R7 ;  /* 0x0000000704007986 */ /* 0x000fe2000c101104 */
[----:B------:R-:W-:Y:S05]  /*01c0*/  EXIT ;  /* 0x000000000000794d */ /* 0x000fea0003800000 */
.L_x_2:
[----:B------:R-:W-:-:S00]  /*01d0*/  BRA `(.L_x_2) ;  /* 0xfffffffc00fc7947 */ /* 0x000fc0000383ffff */
[----:B------:R-:W-:-:S00]  /*01e0*/  NOP ;  /* 0x0000000000007918 */ /* 0x000fc00000000000 */
        /* <DEDUP_REMOVED lines=9> */
.L_x_3:


//--------------------- .nv.constant0.triton_poi_fused_add_mul_neg_relu_t_threshold_backward_5 --------------------------
	.section	.nv.constant0.triton_poi_fused_add_mul_neg_relu_t_threshold_backward_5,"a",@progbits
	.sectionflags	@""
	.align	4
.nv.constant0.triton_poi_fused_add_mul_neg_relu_t_threshold_backward_5:
	.zero		556
